//
// Generated by NVIDIA NVVM Compiler
//
// Compiler Build ID: CL-36424714
// Cuda compilation tools, release 13.0, V13.0.88
// Based on NVVM 20.0.0
//

.version 9.0
.target sm_100
.address_size 64

	// .globl	_Z3addiiPi

.visible .entry _Z3addiiPi(
	.param .u32 _Z3addiiPi_param_0,
	.param .u32 _Z3addiiPi_param_1,
	.param .u64 .ptr .align 1 _Z3addiiPi_param_2
)
{
	.reg .b32 	%r<4>;
	.reg .b64 	%rd<3>;

	ld.param.u32 	%r1, [_Z3addiiPi_param_0];
	ld.param.u32 	%r2, [_Z3addiiPi_param_1];
	ld.param.u64 	%rd1, [_Z3addiiPi_param_2];
	cvta.to.global.u64 	%rd2, %rd1;
	add.s32 	%r3, %r2, %r1;
	st.global.u32 	[%rd2], %r3;
	ret;

}
	// .globl	_Z9addKernelPdPKdS1_i
.visible .entry _Z9addKernelPdPKdS1_i(
	.param .u64 .ptr .align 1 _Z9addKernelPdPKdS1_i_param_0,
	.param .u64 .ptr .align 1 _Z9addKernelPdPKdS1_i_param_1,
	.param .u64 .ptr .align 1 _Z9addKernelPdPKdS1_i_param_2,
	.param .u32 _Z9addKernelPdPKdS1_i_param_3
)
{
	.reg .pred 	%p<2>;
	.reg .b32 	%r<6>;
	.reg .b64 	%rd<11>;
	.reg .b64 	%fd<4>;

	ld.param.u64 	%rd1, [_Z9addKernelPdPKdS1_i_param_0];
	ld.param.u64 	%rd2, [_Z9addKernelPdPKdS1_i_param_1];
	ld.param.u64 	%rd3, [_Z9addKernelPdPKdS1_i_param_2];
	ld.param.u32 	%r2, [_Z9addKernelPdPKdS1_i_param_3];
	mov.u32 	%r3, %tid.x;
	mov.u32 	%r4, %ctaid.x;
	mov.u32 	%r5, %ntid.x;
	mad.lo.s32 	%r1, %r4, %r5, %r3;
	setp.ge.s32 	%p1, %r1, %r2;
	@%p1 bra 	$L__BB1_2;
	cvta.to.global.u64 	%rd4, %rd2;
	cvta.to.global.u64 	%rd5, %rd3;
	cvta.to.global.u64 	%rd6, %rd1;
	mul.wide.s32 	%rd7, %r1, 8;
	add.s64 	%rd8, %rd4, %rd7;
	ld.global.f64 	%fd1, [%rd8];
	add.s64 	%rd9, %rd5, %rd7;
	ld.global.f64 	%fd2, [%rd9];
	add.f64 	%fd3, %fd1, %fd2;
	add.s64 	%rd10, %rd6, %rd7;
	st.global.f64 	[%rd10], %fd3;
$L__BB1_2:
	ret;

}


// ===== COMPILED SASS (sm_100) =====

	.target	sm_100

	.elftype	@"ET_EXEC"


//--------------------- .note.nv.tkinfo           --------------------------
	.section	.note.nv.tkinfo,"",@"SHT_NOTE"
	.sectionflags	@"SHF_NOTE_NV_TKINFO"
	.tkinfo
        /*0018*/ 	.word	0x00000002
        /*0030*/ 	.string	""
        /*0030*/ 	.string	"ptxas"
        /*0030*/ 	.string	"Cuda compilation tools, release 13.0, V13.0.88"
        /*0030*/ 	.string	"Build cuda_13.0.r13.0/compiler.36424714_0"
        /*0030*/ 	.string	"-arch sm_100 -m 64 "



//--------------------- .note.nv.cuinfo           --------------------------
	.section	.note.nv.cuinfo,"",@"SHT_NOTE"
	.sectionflags	@"SHF_NOTE_NV_CUINFO"
        /*0018*/ 	.short	0x0002
        /*001a*/ 	.short	0x0064
        /*001c*/ 	.short	0x0082
	.zero		2


//--------------------- .nv.info                  --------------------------
	.section	.nv.info,"",@"SHT_CUDA_INFO"
	.align	4


	//----- nvinfo : EIATTR_REGCOUNT
	.align		4
        /*0000*/ 	.byte	0x04, 0x2f
        /*0002*/ 	.short	(.L_1 - .L_0)
	.align		4
.L_0:
        /*0004*/ 	.word	index@(_Z3addiiPi)
        /*0008*/ 	.word	0x00000008


	//----- nvinfo : EIATTR_FRAME_SIZE
	.align		4
.L_1:
        /*000c*/ 	.byte	0x04, 0x11
        /*000e*/ 	.short	(.L_3 - .L_2)
	.align		4
.L_2:
        /*0010*/ 	.word	index@(_Z3addiiPi)
        /*0014*/ 	.word	0x00000000


	//----- nvinfo : EIATTR_REGCOUNT
	.align		4
.L_3:
        /*0018*/ 	.byte	0x04, 0x2f
        /*001a*/ 	.short	(.L_5 - .L_4)
	.align		4
.L_4:
        /*001c*/ 	.word	index@(_Z9addKernelPdPKdS1_i)
        /*0020*/ 	.word	0x0000000e


	//----- nvinfo : EIATTR_FRAME_SIZE
	.align		4
.L_5:
        /*0024*/ 	.byte	0x04, 0x11
        /*0026*/ 	.short	(.L_7 - .L_6)
	.align		4
.L_6:
        /*0028*/ 	.word	index@(_Z9addKernelPdPKdS1_i)
        /*002c*/ 	.word	0x00000000


	//----- nvinfo : EIATTR_MIN_STACK_SIZE
	.align		4
.L_7:
        /*0030*/ 	.byte	0x04, 0x12
        /*0032*/ 	.short	(.L_9 - .L_8)
	.align		4
.L_8:
        /*0034*/ 	.word	index@(_Z9addKernelPdPKdS1_i)
        /*0038*/ 	.word	0x00000000


	//----- nvinfo : EIATTR_MIN_STACK_SIZE
	.align		4
.L_9:
        /*003c*/ 	.byte	0x04, 0x12
        /*003e*/ 	.short	(.L_11 - .L_10)
	.align		4
.L_10:
        /*0040*/ 	.word	index@(_Z3addiiPi)
        /*0044*/ 	.word	0x00000000
.L_11:


//--------------------- .nv.compat                --------------------------
	.section	.nv.compat,"",@"SHT_CUDA_COMPAT_INFO"
	.align	4
        /*0000*/ 	.byte	0x02, 0x09, 0x00, 0x00, 0x02, 0x02, 0x01, 0x00, 0x02, 0x05, 0x05, 0x00, 0x03, 0x07, 0x01, 0x01
        /*0010*/ 	.byte	0x02, 0x03, 0x00, 0x00, 0x02, 0x06, 0x01, 0x00, 0x04, 0x0b, 0x08, 0x00, 0x01, 0x00, 0x00, 0x00
        /*0020*/ 	.byte	0x00, 0x00, 0x00, 0x00


//--------------------- .nv.info._Z9addKernelPdPKdS1_i --------------------------
	.section	.nv.info._Z9addKernelPdPKdS1_i,"",@"SHT_CUDA_INFO"
	.sectionflags	@""
	.align	4


	//----- nvinfo : EIATTR_CUDA_API_VERSION
	.align		4
        /*0000*/ 	.byte	0x04, 0x37
        /*0002*/ 	.short	(.L_13 - .L_12)
.L_12:
        /*0004*/ 	.word	0x00000082


	//----- nvinfo : EIATTR_KPARAM_INFO
	.align		4
.L_13:
        /*0008*/ 	.byte	0x04, 0x17
        /*000a*/ 	.short	(.L_15 - .L_14)
.L_14:
        /*000c*/ 	.word	0x00000000
        /*0010*/ 	.short	0x0003
        /*0012*/ 	.short	0x0018
        /*0014*/ 	.byte	0x00, 0xf0, 0x11, 0x00


	//----- nvinfo : EIATTR_KPARAM_INFO
	.align		4
.L_15:
        /*0018*/ 	.byte	0x04, 0x17
        /*001a*/ 	.short	(.L_17 - .L_16)
.L_16:
        /*001c*/ 	.word	0x00000000
        /*0020*/ 	.short	0x0002
        /*0022*/ 	.short	0x0010
        /*0024*/ 	.byte	0x00, 0xf5, 0x21, 0x00


	//----- nvinfo : EIATTR_KPARAM_INFO
	.align		4
.L_17:
        /*0028*/ 	.byte	0x04, 0x17
        /*002a*/ 	.short	(.L_19 - .L_18)
.L_18:
        /*002c*/ 	.word	0x00000000
        /*0030*/ 	.short	0x0001
        /*0032*/ 	.short	0x0008
        /*0034*/ 	.byte	0x00, 0xf5, 0x21, 0x00


	//----- nvinfo : EIATTR_KPARAM_INFO
	.align		4
.L_19:
        /*0038*/ 	.byte	0x04, 0x17
        /*003a*/ 	.short	(.L_21 - .L_20)
.L_20:
        /*003c*/ 	.word	0x00000000
        /*0040*/ 	.short	0x0000
        /*0042*/ 	.short	0x0000
        /*0044*/ 	.byte	0x00, 0xf5, 0x21, 0x00


	//----- nvinfo : EIATTR_SPARSE_MMA_MASK
	.align		4
.L_21:
        /*0048*/ 	.byte	0x03, 0x50
        /*004a*/ 	.short	0x0000


	//----- nvinfo : EIATTR_MAXREG_COUNT
	.align		4
        /*004c*/ 	.byte	0x03, 0x1b
        /*004e*/ 	.short	0x00ff


	//----- nvinfo : EIATTR_MERCURY_ISA_VERSION
	.align		4
        /*0050*/ 	.byte	0x03, 0x5f
        /*0052*/ 	.short	0x0101


	//----- nvinfo : EIATTR_VRC_CTA_INIT_COUNT
	.align		4
        /*0054*/ 	.byte	0x02, 0x4a
	.zero		1
	.zero		1


	//----- nvinfo : EIATTR_EXIT_INSTR_OFFSETS
	.align		4
        /*0058*/ 	.byte	0x04, 0x1c
        /*005a*/ 	.short	(.L_23 - .L_22)


	//   ....[0]....
.L_22:
        /*005c*/ 	.word	0x00000070


	//   ....[1]....
        /*0060*/ 	.word	0x00000130


	//----- nvinfo : EIATTR_CBANK_PARAM_SIZE
	.align		4
.L_23:
        /*0064*/ 	.byte	0x03, 0x19
        /*0066*/ 	.short	0x001c


	//----- nvinfo : EIATTR_PARAM_CBANK
	.align		4
        /*0068*/ 	.byte	0x04, 0x0a
        /*006a*/ 	.short	(.L_25 - .L_24)
	.align		4
.L_24:
        /*006c*/ 	.word	index@(.nv.constant0._Z9addKernelPdPKdS1_i)
        /*0070*/ 	.short	0x0380
        /*0072*/ 	.short	0x001c


	//----- nvinfo : EIATTR_SW_WAR
	.align		4
.L_25:
        /*0074*/ 	.byte	0x04, 0x36
        /*0076*/ 	.short	(.L_27 - .L_26)
.L_26:
        /*0078*/ 	.word	0x00000008
.L_27:


//--------------------- .nv.info._Z3addiiPi       --------------------------
	.section	.nv.info._Z3addiiPi,"",@"SHT_CUDA_INFO"
	.sectionflags	@""
	.align	4


	//----- nvinfo : EIATTR_CUDA_API_VERSION
	.align		4
        /*0000*/ 	.byte	0x04, 0x37
        /*0002*/ 	.short	(.L_29 - .L_28)
.L_28:
        /*0004*/ 	.word	0x00000082


	//----- nvinfo : EIATTR_KPARAM_INFO
	.align		4
.L_29:
        /*0008*/ 	.byte	0x04, 0x17
        /*000a*/ 	.short	(.L_31 - .L_30)
.L_30:
        /*000c*/ 	.word	0x00000000
        /*0010*/ 	.short	0x0002
        /*0012*/ 	.short	0x0008
        /*0014*/ 	.byte	0x00, 0xf5, 0x21, 0x00


	//----- nvinfo : EIATTR_KPARAM_INFO
	.align		4
.L_31:
        /*0018*/ 	.byte	0x04, 0x17
        /*001a*/ 	.short	(.L_33 - .L_32)
.L_32:
        /*001c*/ 	.word	0x00000000
        /*0020*/ 	.short	0x0001
        /*0022*/ 	.short	0x0004
        /*0024*/ 	.byte	0x00, 0xf0, 0x11, 0x00


	//----- nvinfo : EIATTR_KPARAM_INFO
	.align		4
.L_33:
        /*0028*/ 	.byte	0x04, 0x17
        /*002a*/ 	.short	(.L_35 - .L_34)
.L_34:
        /*002c*/ 	.word	0x00000000
        /*0030*/ 	.short	0x0000
        /*0032*/ 	.short	0x0000
        /*0034*/ 	.byte	0x00, 0xf0, 0x11, 0x00


	//----- nvinfo : EIATTR_SPARSE_MMA_MASK
	.align		4
.L_35:
        /*0038*/ 	.byte	0x03, 0x50
        /*003a*/ 	.short	0x0000


	//----- nvinfo : EIATTR_MAXREG_COUNT
	.align		4
        /*003c*/ 	.byte	0x03, 0x1b
        /*003e*/ 	.short	0x00ff


	//----- nvinfo : EIATTR_MERCURY_ISA_VERSION
	.align		4
        /*0040*/ 	.byte	0x03, 0x5f
        /*0042*/ 	.short	0x0101


	//----- nvinfo : EIATTR_VRC_CTA_INIT_COUNT
	.align		4
        /*0044*/ 	.byte	0x02, 0x4a
	.zero		1
	.zero		1


	//----- nvinfo : EIATTR_EXIT_INSTR_OFFSETS
	.align		4
        /*0048*/ 	.byte	0x04, 0x1c
        /*004a*/ 	.short	(.L_37 - .L_36)


	//   ....[0]....
.L_36:
        /*004c*/ 	.word	0x00000060


	//----- nvinfo : EIATTR_CBANK_PARAM_SIZE
	.align		4
.L_37:
        /*0050*/ 	.byte	0x03, 0x19
        /*0052*/ 	.short	0x0010


	//----- nvinfo : EIATTR_PARAM_CBANK
	.align		4
        /*0054*/ 	.byte	0x04, 0x0a
        /*0056*/ 	.short	(.L_39 - .L_38)
	.align		4
.L_38:
        /*0058*/ 	.word	index@(.nv.constant0._Z3addiiPi)
        /*005c*/ 	.short	0x0380
        /*005e*/ 	.short	0x0010


	//----- nvinfo : EIATTR_SW_WAR
	.align		4
.L_39:
        /*0060*/ 	.byte	0x04, 0x36
        /*0062*/ 	.short	(.L_41 - .L_40)
.L_40:
        /*0064*/ 	.word	0x00000008
.L_41:


//--------------------- .nv.callgraph             --------------------------
	.section	.nv.callgraph,"",@"SHT_CUDA_CALLGRAPH"
	.align	4
	.sectionentsize	8
	.align		4
        /*0000*/ 	.word	0x00000000
	.align		4
        /*0004*/ 	.word	0xffffffff
	.align		4
        /*0008*/ 	.word	0x00000000
	.align		4
        /*000c*/ 	.word	0xfffffffe
	.align		4
        /*0010*/ 	.word	0x00000000
	.align		4
        /*0014*/ 	.word	0xfffffffd
	.align		4
        /*0018*/ 	.word	0x00000000
	.align		4
        /*001c*/ 	.word	0xfffffffc


//--------------------- .text._Z9addKernelPdPKdS1_i --------------------------
	.section	.text._Z9addKernelPdPKdS1_i,"ax",@progbits
	.align	128
        .global         _Z9addKernelPdPKdS1_i
        .type           _Z9addKernelPdPKdS1_i,@function
        .size           _Z9addKernelPdPKdS1_i,(.L_x_2 - _Z9addKernelPdPKdS1_i)
        .other          _Z9addKernelPdPKdS1_i,@"STO_CUDA_ENTRY STV_DEFAULT"
_Z9addKernelPdPKdS1_i:
.text._Z9addKernelPdPKdS1_i:
[----:B------:R-:W-:Y:S01]  /*0000*/  LDC R1, c[0x0][0x37c] ;  /* 0x0000df00ff017b82 */ /* 0x000fe20000000800 */
[----:B------:R-:W0:Y:S07]  /*0010*/  S2R R11, SR_TID.X ;  /* 0x00000000000b7919 */ /* 0x000e2e0000002100 */
[----:B------:R-:W0:Y:S01]  /*0020*/  S2UR UR4, SR_CTAID.X ;  /* 0x00000000000479c3 */ /* 0x000e220000002500 */
[----:B------:R-:W1:Y:S07]  /*0030*/  LDCU UR5, c[0x0][0x398] ;  /* 0x00007300ff0577ac */ /* 0x000e6e0008000800 */
[----:B------:R-:W0:Y:S02]  /*0040*/  LDC R0, c[0x0][0x360] ;  /* 0x0000d800ff007b82 */ /* 0x000e240000000800 */
[----:B0-----:R-:W-:-:S05]  /*0050*/  IMAD R11, R0, UR4, R11 ;  /* 0x00000004000b7c24 */ /* 0x001fca000f8e020b */
[----:B-1----:R-:W-:-:S13]  /*0060*/  ISETP.GE.AND P0, PT, R11, UR5, PT ;  /* 0x000000050b007c0c */ /* 0x002fda000bf06270 */
[----:B------:R-:W-:Y:S05]  /*0070*/  @P0 EXIT ;  /* 0x000000000000094d */ /* 0x000fea0003800000 */
[----:B------:R-:W0:Y:S01]  /*0080*/  LDC.64 R2, c[0x0][0x388] ;  /* 0x0000e200ff027b82 */ /* 0x000e220000000a00 */
[----:B------:R-:W1:Y:S07]  /*0090*/  LDCU.64 UR4, c[0x0][0x358] ;  /* 0x00006b00ff0477ac */ /* 0x000e6e0008000a00 */
[----:B------:R-:W2:Y:S08]  /*00a0*/  LDC.64 R4, c[0x0][0x390] ;  /* 0x0000e400ff047b82 */ /* 0x000eb00000000a00 */
[----:B------:R-:W3:Y:S01]  /*00b0*/  LDC.64 R8, c[0x0][0x380] ;  /* 0x0000e000ff087b82 */ /* 0x000ee20000000a00 */
[----:B0-----:R-:W-:-:S06]  /*00c0*/  IMAD.WIDE R2, R11, 0x8, R2 ;  /* 0x000000080b027825 */ /* 0x001fcc00078e0202 */
[----:B-1----:R-:W4:Y:S01]  /*00d0*/  LDG.E.64 R2, desc[UR4][R2.64] ;  /* 0x0000000402027981 */ /* 0x002f22000c1e1b00 */
[----:B--2---:R-:W-:-:S06]  /*00e0*/  IMAD.WIDE R4, R11, 0x8, R4 ;  /* 0x000000080b047825 */ /* 0x004fcc00078e0204 */
[----:B------:R-:W4:Y:S01]  /*00f0*/  LDG.E.64 R4, desc[UR4][R4.64] ;  /* 0x0000000404047981 */ /* 0x000f22000c1e1b00 */
[----:B---3--:R-:W-:Y:S01]  /*0100*/  IMAD.WIDE R8, R11, 0x8, R8 ;  /* 0x000000080b087825 */ /* 0x008fe200078e0208 */
[----:B----4-:R-:W-:-:S07]  /*0110*/  DADD R6, R2, R4 ;  /* 0x0000000002067229 */ /* 0x010fce0000000004 */
[----:B------:R-:W-:Y:S01]  /*0120*/  STG.E.64 desc[UR4][R8.64], R6 ;  /* 0x0000000608007986 */ /* 0x000fe2000c101b04 */
[----:B------:R-:W-:Y:S05]  /*0130*/  EXIT ;  /* 0x000000000000794d */ /* 0x000fea0003800000 */
.L_x_0:
[----:B------:R-:W-:-:S00]  /*0140*/  BRA `(.L_x_0) ;  /* 0xfffffffc00fc7947 */ /* 0x000fc0000383ffff */
[----:B------:R-:W-:-:S00]  /*0150*/  NOP ;  /* 0x0000000000007918 */ /* 0x000fc00000000000 */
        /* <DEDUP_REMOVED lines=10> */
.L_x_2:


//--------------------- .text._Z3addiiPi          --------------------------
	.section	.text._Z3addiiPi,"ax",@progbits
	.align	128
        .global         _Z3addiiPi
        .type           _Z3addiiPi,@function
        .size           _Z3addiiPi,(.L_x_3 - _Z3addiiPi)
        .other          _Z3addiiPi,@"STO_CUDA_ENTRY STV_DEFAULT"
_Z3addiiPi:
.text._Z3addiiPi:
[----:B------:R-:W-:Y:S08]  /*0000*/  LDC R1, c[0x0][0x37c] ;  /* 0x0000df00ff017b82 */ /* 0x000ff00000000800 */
[----:B------:R-:W0:Y:S01]  /*0010*/  LDC.64 R4, c[0x0][0x380] ;  /* 0x0000e000ff047b82 */ /* 0x000e220000000a00 */
[----:B------:R-:W1:Y:S07]  /*0020*/  LDCU.64 UR4, c[0x0][0x358] ;  /* 0x00006b00ff0477ac */ /* 0x000e6e0008000a00 */
[----:B------:R-:W1:Y:S01]  /*0030*/  LDC.64 R2, c[0x0][0x388] ;  /* 0x0000e200ff027b82 */ /* 0x000e620000000a00 */
[----:B0-----:R-:W-:-:S05]  /*0040*/  IADD3 R5, PT, PT, R5, R4, RZ ;  /* 0x0000000405057210 */ /* 0x001fca0007ffe0ff */
[----:B-1----:R-:W-:Y:S01]  /*0050*/  STG.E desc[UR4][R2.64], R5 ;  /* 0x0000000502007986 */ /* 0x002fe2000c101904 */
[----:B------:R-:W-:Y:S05]  /*0060*/  EXIT ;  /* 0x000000000000794d */ /* 0x000fea0003800000 */
.L_x_1:
        /* <DEDUP_REMOVED lines=9> */
.L_x_3:


//--------------------- .nv.shared.reserved.0     --------------------------
	.section	.nv.shared.reserved.0,"aw",@nobits
	.weak		__nv_reservedSMEM_offset_0_alias
	.size		__nv_reservedSMEM_offset_0_alias, 0, 64
	.other		__nv_reservedSMEM_offset_0_alias,@"STO_CUDA_RESERVED_SHARED STV_DEFAULT"
__nv_reservedSMEM_offset_0_alias:
	.zero		0
	.zero		64


//--------------------- .nv.constant0._Z9addKernelPdPKdS1_i --------------------------
	.section	.nv.constant0._Z9addKernelPdPKdS1_i,"a",@progbits
	.sectionflags	@""
	.align	4
.nv.constant0._Z9addKernelPdPKdS1_i:
	.zero		924


//--------------------- .nv.constant0._Z3addiiPi  --------------------------
	.section	.nv.constant0._Z3addiiPi,"a",@progbits
	.sectionflags	@""
	.align	4
.nv.constant0._Z3addiiPi:
	.zero		912


//--------------------- SYMBOLS --------------------------

	.type		.nv.reservedSmem.offset0,@object
	.size		.nv.reservedSmem.offset0,0x4
